	.headerflags	@"EF_CUDA_TEXMODE_UNIFIED EF_CUDA_64BIT_ADDRESS EF_CUDA_ACCELERATORS EF_CUDA_SM90 EF_CUDA_VIRTUAL_SM(EF_CUDA_SM90)"
	.elftype	@"ET_EXEC"


//--------------------- .nv.info                  --------------------------
	.section	.nv.info,"",@"SHT_CUDA_INFO"
	.align	4


	//----- nvinfo : EIATTR_REGCOUNT
	.align		4
        /*0000*/ 	.byte	0x04, 0x2f
        /*0002*/ 	.short	(.L_1 - .L_0)
	.align		4
.L_0:
        /*0004*/ 	.word	index@(triton_poi_fused_convolution_25)
        /*0008*/ 	.word	0x0000000c


	//----- nvinfo : EIATTR_MIN_STACK_SIZE
	.align		4
.L_1:
        /*000c*/ 	.byte	0x04, 0x12
        /*000e*/ 	.short	(.L_3 - .L_2)
	.align		4
.L_2:
        /*0010*/ 	.word	index@(triton_poi_fused_convolution_25)
        /*0014*/ 	.word	0x00000000


	//----- nvinfo : EIATTR_FRAME_SIZE
	.align		4
.L_3:
        /*0018*/ 	.byte	0x04, 0x11
        /*001a*/ 	.short	(.L_5 - .L_4)
	.align		4
.L_4:
        /*001c*/ 	.word	index@(triton_poi_fused_convolution_25)
        /*0020*/ 	.word	0x00000000


	//----- nvinfo : EIATTR_MIN_STACK_SIZE
	.align		4
.L_5:
        /*0024*/ 	.byte	0x04, 0x12
        /*0026*/ 	.short	(.L_7 - .L_6)
	.align		4
.L_6:
        /*0028*/ 	.word	index@(triton_poi_fused_convolution_25)
        /*002c*/ 	.word	0x00000000
.L_7:


//--------------------- .nv.info.triton_poi_fused_convolution_25 --------------------------
	.section	.nv.info.triton_poi_fused_convolution_25,"",@"SHT_CUDA_INFO"
	.sectionflags	@""
	.align	4


	//----- nvinfo : EIATTR_CUDA_API_VERSION
	.align		4
        /*0000*/ 	.byte	0x04, 0x37
        /*0002*/ 	.short	(.L_9 - .L_8)
.L_8:
        /*0004*/ 	.word	0x0000007c


	//----- nvinfo : EIATTR_KPARAM_INFO
	.align		4
.L_9:
        /*0008*/ 	.byte	0x04, 0x17
        /*000a*/ 	.short	(.L_11 - .L_10)
.L_10:
        /*000c*/ 	.word	0x00000000
        /*0010*/ 	.short	0x0002
        /*0012*/ 	.short	0x0010
        /*0014*/ 	.byte	0x00, 0xf0, 0x11, 0x00


	//----- nvinfo : EIATTR_KPARAM_INFO
	.align		4
.L_11:
        /*0018*/ 	.byte	0x04, 0x17
        /*001a*/ 	.short	(.L_13 - .L_12)
.L_12:
        /*001c*/ 	.word	0x00000000
        /*0020*/ 	.short	0x0001
        /*0022*/ 	.short	0x0008
        /*0024*/ 	.byte	0x00, 0xf4, 0x21, 0x00


	//----- nvinfo : EIATTR_KPARAM_INFO
	.align		4
.L_13:
        /*0028*/ 	.byte	0x04, 0x17
        /*002a*/ 	.short	(.L_15 - .L_14)
.L_14:
        /*002c*/ 	.word	0x00000000
        /*0030*/ 	.short	0x0000
        /*0032*/ 	.short	0x0000
        /*0034*/ 	.byte	0x00, 0xf4, 0x21, 0x00


	//----- nvinfo : EIATTR_SPARSE_MMA_MASK
	.align		4
.L_15:
        /*0038*/ 	.byte	0x03, 0x50
        /*003a*/ 	.short	0x0000


	//----- nvinfo : EIATTR_MAXREG_COUNT
	.align		4
        /*003c*/ 	.byte	0x03, 0x1b
        /*003e*/ 	.short	0x00ff


	//----- nvinfo : EIATTR_EXIT_INSTR_OFFSETS
	.align		4
        /*0040*/ 	.byte	0x04, 0x1c
        /*0042*/ 	.short	(.L_17 - .L_16)


	//   ....[0]....
.L_16:
        /*0044*/ 	.word	0x00000170


	//----- nvinfo : EIATTR_REQNTID
	.align		4
.L_17:
        /*0048*/ 	.byte	0x04, 0x10
        /*004a*/ 	.short	(.L_19 - .L_18)
.L_18:
        /*004c*/ 	.word	0x00000100
        /*0050*/ 	.word	0x00000001
        /*0054*/ 	.word	0x00000001


	//----- nvinfo : EIATTR_CBANK_PARAM_SIZE
	.align		4
.L_19:
        /*0058*/ 	.byte	0x03, 0x19
        /*005a*/ 	.short	0x0014


	//----- nvinfo : EIATTR_PARAM_CBANK
	.align		4
        /*005c*/ 	.byte	0x04, 0x0a
        /*005e*/ 	.short	(.L_21 - .L_20)
	.align		4
.L_20:
        /*0060*/ 	.word	index@(.nv.constant0.triton_poi_fused_convolution_25)
        /*0064*/ 	.short	0x0210
        /*0066*/ 	.short	0x0014


	//----- nvinfo : EIATTR_SW_WAR
	.align		4
.L_21:
        /*0068*/ 	.byte	0x04, 0x36
        /*006a*/ 	.short	(.L_23 - .L_22)
.L_22:
        /*006c*/ 	.word	0x00000008
.L_23:


//--------------------- .nv.callgraph             --------------------------
	.section	.nv.callgraph,"",@"SHT_CUDA_CALLGRAPH"
	.align	4
	.sectionentsize	8
	.align		4
        /*0000*/ 	.word	0x00000000
	.align		4
        /*0004*/ 	.word	0xffffffff
	.align		4
        /*0008*/ 	.word	0x00000000
	.align		4
        /*000c*/ 	.word	0xfffffffe
	.align		4
        /*0010*/ 	.word	0x00000000
	.align		4
        /*0014*/ 	.word	0xfffffffd
	.align		4
        /*0018*/ 	.word	0x00000000
	.align		4
        /*001c*/ 	.word	0xfffffffc


//--------------------- .text.triton_poi_fused_convolution_25 --------------------------
	.section	.text.triton_poi_fused_convolution_25,"ax",@progbits
	.align	128
        .global         triton_poi_fused_convolution_25
        .type           triton_poi_fused_convolution_25,@function
        .size           triton_poi_fused_convolution_25,(.L_x_1 - triton_poi_fused_convolution_25)
        .other          triton_poi_fused_convolution_25,@"STO_CUDA_ENTRY STV_DEFAULT"
triton_poi_fused_convolution_25:
.text.triton_poi_fused_convolution_25:
[----:B------:R-:W-:Y:S01]  /*0000*/  LDC R1, c[0x0][0x28] ;  /* 0x00000a00ff017b82 */ /* 0x000fe20000000800 */
[----:B------:R-:W1:Y:S07]  /*0010*/  S2R R0, SR_TID.X ;  /* 0x0000000000007919 */ /* 0x000e6e0000002100 */
[----:B------:R-:W2:Y:S01]  /*0020*/  LDC.64 R4, c[0x0][0x218] ;  /* 0x00008600ff047b82 */ /* 0x000ea20000000a00 */
[----:B------:R-:W-:Y:S01]  /*0030*/  ULDC.64 UR4, c[0x0][0x208] ;  /* 0x0000820000047ab9 */ /* 0x000fe20000000a00 */
[----:B------:R-:W3:Y:S06]  /*0040*/  S2R R7, SR_CTAID.X ;  /* 0x0000000000077919 */ /* 0x000eec0000002500 */
[----:B------:R-:W4:Y:S01]  /*0050*/  LDC.64 R2, c[0x0][0x210] ;  /* 0x00008400ff027b82 */ /* 0x000f220000000a00 */
[----:B-1----:R-:W-:Y:S01]  /*0060*/  IMAD.SHL.U32 R0, R0, 0x2, RZ ;  /* 0x0000000200007824 */ /* 0x002fe200078e00ff */
[----:B---3--:R-:W-:-:S04]  /*0070*/  SHF.R.S32.HI R6, RZ, 0x16, R7 ;  /* 0x00000016ff067819 */ /* 0x008fc80000011407 */
[----:B------:R-:W-:Y:S02]  /*0080*/  LOP3.LUT R0, R0, 0x1fe, RZ, 0xc0, !PT ;  /* 0x000001fe00007812 */ /* 0x000fe400078ec0ff */
[----:B------:R-:W-:-:S03]  /*0090*/  SGXT R6, R6, 0x1 ;  /* 0x000000010606781a */ /* 0x000fc60000000200 */
[----:B------:R-:W-:-:S04]  /*00a0*/  IMAD R7, R7, 0x200, R0 ;  /* 0x0000020007077824 */ /* 0x000fc800078e0200 */
[----:B----4-:R-:W-:Y:S01]  /*00b0*/  IMAD.WIDE R2, R7, 0x4, R2 ;  /* 0x0000000407027825 */ /* 0x010fe200078e0202 */
[----:B------:R-:W-:-:S04]  /*00c0*/  LEA.HI R6, R6, R7, RZ, 0x8 ;  /* 0x0000000706067211 */ /* 0x000fc800078f40ff */
[----:B------:R-:W-:-:S04]  /*00d0*/  SHF.R.S32.HI R6, RZ, 0x8, R6 ;  /* 0x00000008ff067819 */ /* 0x000fc80000011406 */
[----:B------:R-:W-:-:S04]  /*00e0*/  LEA.HI R0, R6, R6, RZ, 0x9 ;  /* 0x0000000606007211 */ /* 0x000fc800078f48ff */
[----:B------:R-:W-:-:S05]  /*00f0*/  LOP3.LUT R9, R0, 0xfffffe00, RZ, 0xc0, !PT ;  /* 0xfffffe0000097812 */ /* 0x000fca00078ec0ff */
[----:B------:R-:W-:Y:S02]  /*0100*/  IMAD.IADD R9, R6, 0x1, -R9 ;  /* 0x0000000106097824 */ /* 0x000fe400078e0a09 */
[----:B------:R-:W3:Y:S02]  /*0110*/  LDG.E.64 R6, desc[UR4][R2.64] ;  /* 0x0000000402067981 */ /* 0x000ee4000c1e1b00 */
[----:B--2---:R-:W-:-:S06]  /*0120*/  IMAD.WIDE R4, R9, 0x4, R4 ;  /* 0x0000000409047825 */ /* 0x004fcc00078e0204 */
[----:B------:R-:W3:Y:S02]  /*0130*/  LDG.E.EL R4, desc[UR4][R4.64] ;  /* 0x0000000404047981 */ /* 0x000ee4000c2e1900 */
[--C-:B---3--:R-:W-:Y:S01]  /*0140*/  FADD R6, R6, R4.reuse ;  /* 0x0000000406067221 */ /* 0x108fe20000000000 */
[----:B------:R-:W-:-:S05]  /*0150*/  FADD R7, R7, R4 ;  /* 0x0000000407077221 */ /* 0x000fca0000000000 */
[----:B------:R-:W-:Y:S01]  /*0160*/  STG.E.64 desc[UR4][R2.64], R6 ;  /* 0x0000000602007986 */ /* 0x000fe2000c101b04 */
[----:B------:R-:W-:Y:S05]  /*0170*/  EXIT ;  /* 0x000000000000794d */ /* 0x000fea0003800000 */
.L_x_0:
[----:B------:R-:W-:-:S00]  /*0180*/  BRA `(.L_x_0) ;  /* 0xfffffffc00fc7947 */ /* 0x000fc0000383ffff */
[----:B------:R-:W-:-:S00]  /*0190*/  NOP ;  /* 0x0000000000007918 */ /* 0x000fc00000000000 */
        /* <DEDUP_REMOVED lines=14> */
.L_x_1:


//--------------------- .nv.constant0.triton_poi_fused_convolution_25 --------------------------
	.section	.nv.constant0.triton_poi_fused_convolution_25,"a",@progbits
	.sectionflags	@""
	.align	4
.nv.constant0.triton_poi_fused_convolution_25:
	.zero		548
